//
// Generated by NVIDIA NVVM Compiler
//
// Compiler Build ID: CL-36424714
// Cuda compilation tools, release 13.0, V13.0.88
// Based on NVVM 20.0.0
//

.version 9.0
.target sm_100
.address_size 64

	// .globl	add

.visible .entry add(
	.param .u64 .ptr .align 1 add_param_0,
	.param .u64 .ptr .align 1 add_param_1,
	.param .u64 .ptr .align 1 add_param_2,
	.param .u32 add_param_3,
	.param .u32 add_param_4
)
{
	.reg .pred 	%p<3>;
	.reg .b32 	%r<14>;
	.reg .b32 	%f<4>;
	.reg .b64 	%rd<11>;

	ld.param.u64 	%rd4, [add_param_0];
	ld.param.u64 	%rd5, [add_param_1];
	ld.param.u64 	%rd6, [add_param_2];
	ld.param.u32 	%r7, [add_param_3];
	ld.param.u32 	%r6, [add_param_4];
	mul.lo.s32 	%r1, %r6, %r7;
	setp.eq.s32 	%p1, %r1, 0;
	@%p1 bra 	$L__BB0_3;
	shl.b32 	%r2, %r6, 1;
	mov.u32 	%r9, %ntid.x;
	mov.u32 	%r10, %ctaid.x;
	mov.u32 	%r11, %tid.x;
	mad.lo.s32 	%r3, %r9, %r10, %r11;
	cvta.to.global.u64 	%rd1, %rd4;
	cvta.to.global.u64 	%rd2, %rd5;
	cvta.to.global.u64 	%rd3, %rd6;
	mov.b32 	%r13, 0;
$L__BB0_2:
	add.s32 	%r12, %r3, %r13;
	mul.wide.u32 	%rd7, %r12, 4;
	add.s64 	%rd8, %rd1, %rd7;
	ld.global.f32 	%f1, [%rd8];
	add.s64 	%rd9, %rd2, %rd7;
	ld.global.f32 	%f2, [%rd9];
	add.f32 	%f3, %f1, %f2;
	add.s64 	%rd10, %rd3, %rd7;
	st.global.f32 	[%rd10], %f3;
	add.s32 	%r13, %r13, %r2;
	setp.lt.u32 	%p2, %r13, %r1;
	@%p2 bra 	$L__BB0_2;
$L__BB0_3:
	ret;

}
	// .globl	sub
.visible .entry sub(
	.param .u64 .ptr .align 1 sub_param_0,
	.param .u64 .ptr .align 1 sub_param_1,
	.param .u64 .ptr .align 1 sub_param_2,
	.param .u32 sub_param_3
)
{
	.reg .pred 	%p<3>;
	.reg .b32 	%r<11>;
	.reg .b32 	%f<4>;
	.reg .b64 	%rd<11>;

	ld.param.u64 	%rd4, [sub_param_0];
	ld.param.u64 	%rd5, [sub_param_1];
	ld.param.u64 	%rd6, [sub_param_2];
	ld.param.u32 	%r6, [sub_param_3];
	mov.u32 	%r7, %ctaid.x;
	mov.u32 	%r1, %ntid.x;
	mov.u32 	%r8, %tid.x;
	mad.lo.s32 	%r10, %r7, %r1, %r8;
	setp.ge.s32 	%p1, %r10, %r6;
	@%p1 bra 	$L__BB1_3;
	mov.u32 	%r9, %nctaid.x;
	mul.lo.s32 	%r3, %r1, %r9;
	cvta.to.global.u64 	%rd1, %rd4;
	cvta.to.global.u64 	%rd2, %rd5;
	cvta.to.global.u64 	%rd3, %rd6;
$L__BB1_2:
	mul.wide.s32 	%rd7, %r10, 4;
	add.s64 	%rd8, %rd1, %rd7;
	ld.global.f32 	%f1, [%rd8];
	add.s64 	%rd9, %rd2, %rd7;
	ld.global.f32 	%f2, [%rd9];
	sub.f32 	%f3, %f1, %f2;
	add.s64 	%rd10, %rd3, %rd7;
	st.global.f32 	[%rd10], %f3;
	add.s32 	%r10, %r10, %r3;
	setp.lt.s32 	%p2, %r10, %r6;
	@%p2 bra 	$L__BB1_2;
$L__BB1_3:
	ret;

}
	// .globl	mul
.visible .entry mul(
	.param .u64 .ptr .align 1 mul_param_0,
	.param .u64 .ptr .align 1 mul_param_1,
	.param .u64 .ptr .align 1 mul_param_2,
	.param .u32 mul_param_3
)
{
	.reg .pred 	%p<3>;
	.reg .b32 	%r<11>;
	.reg .b32 	%f<4>;
	.reg .b64 	%rd<11>;

	ld.param.u64 	%rd4, [mul_param_0];
	ld.param.u64 	%rd5, [mul_param_1];
	ld.param.u64 	%rd6, [mul_param_2];
	ld.param.u32 	%r6, [mul_param_3];
	mov.u32 	%r7, %ctaid.x;
	mov.u32 	%r1, %ntid.x;
	mov.u32 	%r8, %tid.x;
	mad.lo.s32 	%r10, %r7, %r1, %r8;
	setp.ge.s32 	%p1, %r10, %r6;
	@%p1 bra 	$L__BB2_3;
	mov.u32 	%r9, %nctaid.x;
	mul.lo.s32 	%r3, %r1, %r9;
	cvta.to.global.u64 	%rd1, %rd4;
	cvta.to.global.u64 	%rd2, %rd5;
	cvta.to.global.u64 	%rd3, %rd6;
$L__BB2_2:
	mul.wide.s32 	%rd7, %r10, 4;
	add.s64 	%rd8, %rd1, %rd7;
	ld.global.f32 	%f1, [%rd8];
	add.s64 	%rd9, %rd2, %rd7;
	ld.global.f32 	%f2, [%rd9];
	mul.f32 	%f3, %f1, %f2;
	add.s64 	%rd10, %rd3, %rd7;
	st.global.f32 	[%rd10], %f3;
	add.s32 	%r10, %r10, %r3;
	setp.lt.s32 	%p2, %r10, %r6;
	@%p2 bra 	$L__BB2_2;
$L__BB2_3:
	ret;

}


// ===== COMPILED SASS (sm_100) =====

	.target	sm_100

	.elftype	@"ET_EXEC"


//--------------------- .note.nv.tkinfo           --------------------------
	.section	.note.nv.tkinfo,"",@"SHT_NOTE"
	.sectionflags	@"SHF_NOTE_NV_TKINFO"
	.tkinfo
        /*0018*/ 	.word	0x00000002
        /*0030*/ 	.string	""
        /*0030*/ 	.string	"ptxas"
        /*0030*/ 	.string	"Cuda compilation tools, release 13.0, V13.0.88"
        /*0030*/ 	.string	"Build cuda_13.0.r13.0/compiler.36424714_0"
        /*0030*/ 	.string	"-arch sm_100 -m 64 "



//--------------------- .note.nv.cuinfo           --------------------------
	.section	.note.nv.cuinfo,"",@"SHT_NOTE"
	.sectionflags	@"SHF_NOTE_NV_CUINFO"
        /*0018*/ 	.short	0x0002
        /*001a*/ 	.short	0x0064
        /*001c*/ 	.short	0x0082
	.zero		2


//--------------------- .nv.info                  --------------------------
	.section	.nv.info,"",@"SHT_CUDA_INFO"
	.align	4


	//----- nvinfo : EIATTR_REGCOUNT
	.align		4
        /*0000*/ 	.byte	0x04, 0x2f
        /*0002*/ 	.short	(.L_1 - .L_0)
	.align		4
.L_0:
        /*0004*/ 	.word	index@(add)
        /*0008*/ 	.word	0x00000012


	//----- nvinfo : EIATTR_FRAME_SIZE
	.align		4
.L_1:
        /*000c*/ 	.byte	0x04, 0x11
        /*000e*/ 	.short	(.L_3 - .L_2)
	.align		4
.L_2:
        /*0010*/ 	.word	index@(add)
        /*0014*/ 	.word	0x00000000


	//----- nvinfo : EIATTR_REGCOUNT
	.align		4
.L_3:
        /*0018*/ 	.byte	0x04, 0x2f
        /*001a*/ 	.short	(.L_5 - .L_4)
	.align		4
.L_4:
        /*001c*/ 	.word	index@(sub)
        /*0020*/ 	.word	0x00000014


	//----- nvinfo : EIATTR_FRAME_SIZE
	.align		4
.L_5:
        /*0024*/ 	.byte	0x04, 0x11
        /*0026*/ 	.short	(.L_7 - .L_6)
	.align		4
.L_6:
        /*0028*/ 	.word	index@(sub)
        /*002c*/ 	.word	0x00000000


	//----- nvinfo : EIATTR_REGCOUNT
	.align		4
.L_7:
        /*0030*/ 	.byte	0x04, 0x2f
        /*0032*/ 	.short	(.L_9 - .L_8)
	.align		4
.L_8:
        /*0034*/ 	.word	index@(mul)
        /*0038*/ 	.word	0x00000014


	//----- nvinfo : EIATTR_FRAME_SIZE
	.align		4
.L_9:
        /*003c*/ 	.byte	0x04, 0x11
        /*003e*/ 	.short	(.L_11 - .L_10)
	.align		4
.L_10:
        /*0040*/ 	.word	index@(mul)
        /*0044*/ 	.word	0x00000000


	//----- nvinfo : EIATTR_MIN_STACK_SIZE
	.align		4
.L_11:
        /*0048*/ 	.byte	0x04, 0x12
        /*004a*/ 	.short	(.L_13 - .L_12)
	.align		4
.L_12:
        /*004c*/ 	.word	index@(mul)
        /*0050*/ 	.word	0x00000000


	//----- nvinfo : EIATTR_MIN_STACK_SIZE
	.align		4
.L_13:
        /*0054*/ 	.byte	0x04, 0x12
        /*0056*/ 	.short	(.L_15 - .L_14)
	.align		4
.L_14:
        /*0058*/ 	.word	index@(sub)
        /*005c*/ 	.word	0x00000000


	//----- nvinfo : EIATTR_MIN_STACK_SIZE
	.align		4
.L_15:
        /*0060*/ 	.byte	0x04, 0x12
        /*0062*/ 	.short	(.L_17 - .L_16)
	.align		4
.L_16:
        /*0064*/ 	.word	index@(add)
        /*0068*/ 	.word	0x00000000
.L_17:


//--------------------- .nv.compat                --------------------------
	.section	.nv.compat,"",@"SHT_CUDA_COMPAT_INFO"
	.align	4
        /*0000*/ 	.byte	0x02, 0x09, 0x00, 0x00, 0x02, 0x02, 0x01, 0x00, 0x02, 0x05, 0x05, 0x00, 0x03, 0x07, 0x01, 0x01
        /*0010*/ 	.byte	0x02, 0x03, 0x00, 0x00, 0x02, 0x06, 0x01, 0x00, 0x04, 0x0b, 0x08, 0x00, 0x09, 0x00, 0x00, 0x00
        /*0020*/ 	.byte	0x00, 0x00, 0x00, 0x00


//--------------------- .nv.info.mul              --------------------------
	.section	.nv.info.mul,"",@"SHT_CUDA_INFO"
	.sectionflags	@""
	.align	4


	//----- nvinfo : EIATTR_CUDA_API_VERSION
	.align		4
        /*0000*/ 	.byte	0x04, 0x37
        /*0002*/ 	.short	(.L_19 - .L_18)
.L_18:
        /*0004*/ 	.word	0x00000082


	//----- nvinfo : EIATTR_KPARAM_INFO
	.align		4
.L_19:
        /*0008*/ 	.byte	0x04, 0x17
        /*000a*/ 	.short	(.L_21 - .L_20)
.L_20:
        /*000c*/ 	.word	0x00000000
        /*0010*/ 	.short	0x0003
        /*0012*/ 	.short	0x0018
        /*0014*/ 	.byte	0x00, 0xf0, 0x11, 0x00


	//----- nvinfo : EIATTR_KPARAM_INFO
	.align		4
.L_21:
        /*0018*/ 	.byte	0x04, 0x17
        /*001a*/ 	.short	(.L_23 - .L_22)
.L_22:
        /*001c*/ 	.word	0x00000000
        /*0020*/ 	.short	0x0002
        /*0022*/ 	.short	0x0010
        /*0024*/ 	.byte	0x00, 0xf5, 0x21, 0x00


	//----- nvinfo : EIATTR_KPARAM_INFO
	.align		4
.L_23:
        /*0028*/ 	.byte	0x04, 0x17
        /*002a*/ 	.short	(.L_25 - .L_24)
.L_24:
        /*002c*/ 	.word	0x00000000
        /*0030*/ 	.short	0x0001
        /*0032*/ 	.short	0x0008
        /*0034*/ 	.byte	0x00, 0xf5, 0x21, 0x00


	//----- nvinfo : EIATTR_KPARAM_INFO
	.align		4
.L_25:
        /*0038*/ 	.byte	0x04, 0x17
        /*003a*/ 	.short	(.L_27 - .L_26)
.L_26:
        /*003c*/ 	.word	0x00000000
        /*0040*/ 	.short	0x0000
        /*0042*/ 	.short	0x0000
        /*0044*/ 	.byte	0x00, 0xf5, 0x21, 0x00


	//----- nvinfo : EIATTR_SPARSE_MMA_MASK
	.align		4
.L_27:
        /*0048*/ 	.byte	0x03, 0x50
        /*004a*/ 	.short	0x0000


	//----- nvinfo : EIATTR_MAXREG_COUNT
	.align		4
        /*004c*/ 	.byte	0x03, 0x1b
        /*004e*/ 	.short	0x00ff


	//----- nvinfo : EIATTR_MERCURY_ISA_VERSION
	.align		4
        /*0050*/ 	.byte	0x03, 0x5f
        /*0052*/ 	.short	0x0101


	//----- nvinfo : EIATTR_VRC_CTA_INIT_COUNT
	.align		4
        /*0054*/ 	.byte	0x02, 0x4a
	.zero		1
	.zero		1


	//----- nvinfo : EIATTR_EXIT_INSTR_OFFSETS
	.align		4
        /*0058*/ 	.byte	0x04, 0x1c
        /*005a*/ 	.short	(.L_29 - .L_28)


	//   ....[0]....
.L_28:
        /*005c*/ 	.word	0x00000070


	//   ....[1]....
        /*0060*/ 	.word	0x00000180


	//----- nvinfo : EIATTR_CRS_STACK_SIZE
	.align		4
.L_29:
        /*0064*/ 	.byte	0x04, 0x1e
        /*0066*/ 	.short	(.L_31 - .L_30)
.L_30:
        /*0068*/ 	.word	0x00000000


	//----- nvinfo : EIATTR_CBANK_PARAM_SIZE
	.align		4
.L_31:
        /*006c*/ 	.byte	0x03, 0x19
        /*006e*/ 	.short	0x001c


	//----- nvinfo : EIATTR_PARAM_CBANK
	.align		4
        /*0070*/ 	.byte	0x04, 0x0a
        /*0072*/ 	.short	(.L_33 - .L_32)
	.align		4
.L_32:
        /*0074*/ 	.word	index@(.nv.constant0.mul)
        /*0078*/ 	.short	0x0380
        /*007a*/ 	.short	0x001c


	//----- nvinfo : EIATTR_SW_WAR
	.align		4
.L_33:
        /*007c*/ 	.byte	0x04, 0x36
        /*007e*/ 	.short	(.L_35 - .L_34)
.L_34:
        /*0080*/ 	.word	0x00000008
.L_35:


//--------------------- .nv.info.sub              --------------------------
	.section	.nv.info.sub,"",@"SHT_CUDA_INFO"
	.sectionflags	@""
	.align	4


	//----- nvinfo : EIATTR_CUDA_API_VERSION
	.align		4
        /*0000*/ 	.byte	0x04, 0x37
        /*0002*/ 	.short	(.L_37 - .L_36)
.L_36:
        /*0004*/ 	.word	0x00000082


	//----- nvinfo : EIATTR_KPARAM_INFO
	.align		4
.L_37:
        /*0008*/ 	.byte	0x04, 0x17
        /*000a*/ 	.short	(.L_39 - .L_38)
.L_38:
        /*000c*/ 	.word	0x00000000
        /*0010*/ 	.short	0x0003
        /*0012*/ 	.short	0x0018
        /*0014*/ 	.byte	0x00, 0xf0, 0x11, 0x00


	//----- nvinfo : EIATTR_KPARAM_INFO
	.align		4
.L_39:
        /*0018*/ 	.byte	0x04, 0x17
        /*001a*/ 	.short	(.L_41 - .L_40)
.L_40:
        /*001c*/ 	.word	0x00000000
        /*0020*/ 	.short	0x0002
        /*0022*/ 	.short	0x0010
        /*0024*/ 	.byte	0x00, 0xf5, 0x21, 0x00


	//----- nvinfo : EIATTR_KPARAM_INFO
	.align		4
.L_41:
        /*0028*/ 	.byte	0x04, 0x17
        /*002a*/ 	.short	(.L_43 - .L_42)
.L_42:
        /*002c*/ 	.word	0x00000000
        /*0030*/ 	.short	0x0001
        /*0032*/ 	.short	0x0008
        /*0034*/ 	.byte	0x00, 0xf5, 0x21, 0x00


	//----- nvinfo : EIATTR_KPARAM_INFO
	.align		4
.L_43:
        /*0038*/ 	.byte	0x04, 0x17
        /*003a*/ 	.short	(.L_45 - .L_44)
.L_44:
        /*003c*/ 	.word	0x00000000
        /*0040*/ 	.short	0x0000
        /*0042*/ 	.short	0x0000
        /*0044*/ 	.byte	0x00, 0xf5, 0x21, 0x00


	//----- nvinfo : EIATTR_SPARSE_MMA_MASK
	.align		4
.L_45:
        /*0048*/ 	.byte	0x03, 0x50
        /*004a*/ 	.short	0x0000


	//----- nvinfo : EIATTR_MAXREG_COUNT
	.align		4
        /*004c*/ 	.byte	0x03, 0x1b
        /*004e*/ 	.short	0x00ff


	//----- nvinfo : EIATTR_MERCURY_ISA_VERSION
	.align		4
        /*0050*/ 	.byte	0x03, 0x5f
        /*0052*/ 	.short	0x0101


	//----- nvinfo : EIATTR_VRC_CTA_INIT_COUNT
	.align		4
        /*0054*/ 	.byte	0x02, 0x4a
	.zero		1
	.zero		1


	//----- nvinfo : EIATTR_EXIT_INSTR_OFFSETS
	.align		4
        /*0058*/ 	.byte	0x04, 0x1c
        /*005a*/ 	.short	(.L_47 - .L_46)


	//   ....[0]....
.L_46:
        /*005c*/ 	.word	0x00000070


	//   ....[1]....
        /*0060*/ 	.word	0x00000180


	//----- nvinfo : EIATTR_CRS_STACK_SIZE
	.align		4
.L_47:
        /*0064*/ 	.byte	0x04, 0x1e
        /*0066*/ 	.short	(.L_49 - .L_48)
.L_48:
        /*0068*/ 	.word	0x00000000


	//----- nvinfo : EIATTR_CBANK_PARAM_SIZE
	.align		4
.L_49:
        /*006c*/ 	.byte	0x03, 0x19
        /*006e*/ 	.short	0x001c


	//----- nvinfo : EIATTR_PARAM_CBANK
	.align		4
        /*0070*/ 	.byte	0x04, 0x0a
        /*0072*/ 	.short	(.L_51 - .L_50)
	.align		4
.L_50:
        /*0074*/ 	.word	index@(.nv.constant0.sub)
        /*0078*/ 	.short	0x0380
        /*007a*/ 	.short	0x001c


	//----- nvinfo : EIATTR_SW_WAR
	.align		4
.L_51:
        /*007c*/ 	.byte	0x04, 0x36
        /*007e*/ 	.short	(.L_53 - .L_52)
.L_52:
        /*0080*/ 	.word	0x00000008
.L_53:


//--------------------- .nv.info.add              --------------------------
	.section	.nv.info.add,"",@"SHT_CUDA_INFO"
	.sectionflags	@""
	.align	4


	//----- nvinfo : EIATTR_CUDA_API_VERSION
	.align		4
        /*0000*/ 	.byte	0x04, 0x37
        /*0002*/ 	.short	(.L_55 - .L_54)
.L_54:
        /*0004*/ 	.word	0x00000082


	//----- nvinfo : EIATTR_KPARAM_INFO
	.align		4
.L_55:
        /*0008*/ 	.byte	0x04, 0x17
        /*000a*/ 	.short	(.L_57 - .L_56)
.L_56:
        /*000c*/ 	.word	0x00000000
        /*0010*/ 	.short	0x0004
        /*0012*/ 	.short	0x001c
        /*0014*/ 	.byte	0x00, 0xf0, 0x11, 0x00


	//----- nvinfo : EIATTR_KPARAM_INFO
	.align		4
.L_57:
        /*0018*/ 	.byte	0x04, 0x17
        /*001a*/ 	.short	(.L_59 - .L_58)
.L_58:
        /*001c*/ 	.word	0x00000000
        /*0020*/ 	.short	0x0003
        /*0022*/ 	.short	0x0018
        /*0024*/ 	.byte	0x00, 0xf0, 0x11, 0x00


	//----- nvinfo : EIATTR_KPARAM_INFO
	.align		4
.L_59:
        /*0028*/ 	.byte	0x04, 0x17
        /*002a*/ 	.short	(.L_61 - .L_60)
.L_60:
        /*002c*/ 	.word	0x00000000
        /*0030*/ 	.short	0x0002
        /*0032*/ 	.short	0x0010
        /*0034*/ 	.byte	0x00, 0xf5, 0x21, 0x00


	//----- nvinfo : EIATTR_KPARAM_INFO
	.align		4
.L_61:
        /*0038*/ 	.byte	0x04, 0x17
        /*003a*/ 	.short	(.L_63 - .L_62)
.L_62:
        /*003c*/ 	.word	0x00000000
        /*0040*/ 	.short	0x0001
        /*0042*/ 	.short	0x0008
        /*0044*/ 	.byte	0x00, 0xf5, 0x21, 0x00


	//----- nvinfo : EIATTR_KPARAM_INFO
	.align		4
.L_63:
        /*0048*/ 	.byte	0x04, 0x17
        /*004a*/ 	.short	(.L_65 - .L_64)
.L_64:
        /*004c*/ 	.word	0x00000000
        /*0050*/ 	.short	0x0000
        /*0052*/ 	.short	0x0000
        /*0054*/ 	.byte	0x00, 0xf5, 0x21, 0x00


	//----- nvinfo : EIATTR_SPARSE_MMA_MASK
	.align		4
.L_65:
        /*0058*/ 	.byte	0x03, 0x50
        /*005a*/ 	.short	0x0000


	//----- nvinfo : EIATTR_MAXREG_COUNT
	.align		4
        /*005c*/ 	.byte	0x03, 0x1b
        /*005e*/ 	.short	0x00ff


	//----- nvinfo : EIATTR_MERCURY_ISA_VERSION
	.align		4
        /*0060*/ 	.byte	0x03, 0x5f
        /*0062*/ 	.short	0x0101


	//----- nvinfo : EIATTR_VRC_CTA_INIT_COUNT
	.align		4
        /*0064*/ 	.byte	0x02, 0x4a
	.zero		1
	.zero		1


	//----- nvinfo : EIATTR_EXIT_INSTR_OFFSETS
	.align		4
        /*0068*/ 	.byte	0x04, 0x1c
        /*006a*/ 	.short	(.L_67 - .L_66)


	//   ....[0]....
.L_66:
        /*006c*/ 	.word	0x00000040


	//   ....[1]....
        /*0070*/ 	.word	0x00000190


	//----- nvinfo : EIATTR_CBANK_PARAM_SIZE
	.align		4
.L_67:
        /*0074*/ 	.byte	0x03, 0x19
        /*0076*/ 	.short	0x0020


	//----- nvinfo : EIATTR_PARAM_CBANK
	.align		4
        /*0078*/ 	.byte	0x04, 0x0a
        /*007a*/ 	.short	(.L_69 - .L_68)
	.align		4
.L_68:
        /*007c*/ 	.word	index@(.nv.constant0.add)
        /*0080*/ 	.short	0x0380
        /*0082*/ 	.short	0x0020


	//----- nvinfo : EIATTR_SW_WAR
	.align		4
.L_69:
        /*0084*/ 	.byte	0x04, 0x36
        /*0086*/ 	.short	(.L_71 - .L_70)
.L_70:
        /*0088*/ 	.word	0x00000008
.L_71:


//--------------------- .nv.callgraph             --------------------------
	.section	.nv.callgraph,"",@"SHT_CUDA_CALLGRAPH"
	.align	4
	.sectionentsize	8
	.align		4
        /*0000*/ 	.word	0x00000000
	.align		4
        /*0004*/ 	.word	0xffffffff
	.align		4
        /*0008*/ 	.word	0x00000000
	.align		4
        /*000c*/ 	.word	0xfffffffe
	.align		4
        /*0010*/ 	.word	0x00000000
	.align		4
        /*0014*/ 	.word	0xfffffffd
	.align		4
        /*0018*/ 	.word	0x00000000
	.align		4
        /*001c*/ 	.word	0xfffffffc


//--------------------- .text.mul                 --------------------------
	.section	.text.mul,"ax",@progbits
	.align	128
        .global         mul
        .type           mul,@function
        .size           mul,(.L_x_6 - mul)
        .other          mul,@"STO_CUDA_ENTRY STV_DEFAULT"
mul:
.text.mul:
[----:B------:R-:W-:Y:S01]  /*0000*/  LDC R1, c[0x0][0x37c] ;  /* 0x0000df00ff017b82 */ /* 0x000fe20000000800 */
[----:B------:R-:W0:Y:S07]  /*0010*/  S2R R0, SR_TID.X ;  /* 0x0000000000007919 */ /* 0x000e2e0000002100 */
[----:B------:R-:W0:Y:S01]  /*0020*/  S2UR UR4, SR_CTAID.X ;  /* 0x00000000000479c3 */ /* 0x000e220000002500 */
[----:B------:R-:W1:Y:S07]  /*0030*/  LDCU UR5, c[0x0][0x398] ;  /* 0x00007300ff0577ac */ /* 0x000e6e0008000800 */
[----:B------:R-:W0:Y:S02]  /*0040*/  LDC R15, c[0x0][0x360] ;  /* 0x0000d800ff0f7b82 */ /* 0x000e240000000800 */
[----:B0-----:R-:W-:-:S05]  /*0050*/  IMAD R0, R15, UR4, R0 ;  /* 0x000000040f007c24 */ /* 0x001fca000f8e0200 */
[----:B-1----:R-:W-:-:S13]  /*0060*/  ISETP.GE.AND P0, PT, R0, UR5, PT ;  /* 0x0000000500007c0c */ /* 0x002fda000bf06270 */
[----:B------:R-:W-:Y:S05]  /*0070*/  @P0 EXIT ;  /* 0x000000000000094d */ /* 0x000fea0003800000 */
[----:B------:R-:W0:Y:S01]  /*0080*/  LDC.64 R12, c[0x0][0x390] ;  /* 0x0000e400ff0c7b82 */ /* 0x000e220000000a00 */
[----:B------:R-:W1:Y:S01]  /*0090*/  LDCU UR4, c[0x0][0x370] ;  /* 0x00006e00ff0477ac */ /* 0x000e620008000800 */
[----:B------:R-:W2:Y:S06]  /*00a0*/  LDCU.64 UR6, c[0x0][0x358] ;  /* 0x00006b00ff0677ac */ /* 0x000eac0008000a00 */
[----:B------:R-:W3:Y:S08]  /*00b0*/  LDC.64 R8, c[0x0][0x380] ;  /* 0x0000e000ff087b82 */ /* 0x000ef00000000a00 */
[----:B------:R-:W4:Y:S01]  /*00c0*/  LDC.64 R10, c[0x0][0x388] ;  /* 0x0000e200ff0a7b82 */ /* 0x000f220000000a00 */
[----:B-1----:R-:W-:-:S07]  /*00d0*/  IMAD R15, R15, UR4, RZ ;  /* 0x000000040f0f7c24 */ /* 0x002fce000f8e02ff */
.L_x_0:
[----:B---3--:R-:W-:-:S04]  /*00e0*/  IMAD.WIDE R2, R0, 0x4, R8 ;  /* 0x0000000400027825 */ /* 0x008fc800078e0208 */
[C---:B----4-:R-:W-:Y:S02]  /*00f0*/  IMAD.WIDE R4, R0.reuse, 0x4, R10 ;  /* 0x0000000400047825 */ /* 0x050fe400078e020a */
[----:B--2---:R-:W2:Y:S04]  /*0100*/  LDG.E R2, desc[UR6][R2.64] ;  /* 0x0000000602027981 */ /* 0x004ea8000c1e1900 */
[----:B------:R-:W2:Y:S01]  /*0110*/  LDG.E R5, desc[UR6][R4.64] ;  /* 0x0000000604057981 */ /* 0x000ea2000c1e1900 */
[----:B01----:R-:W-:Y:S01]  /*0120*/  IMAD.WIDE R6, R0, 0x4, R12 ;  /* 0x0000000400067825 */ /* 0x003fe200078e020c */
[----:B------:R-:W-:-:S04]  /*0130*/  IADD3 R0, PT, PT, R15, R0, RZ ;  /* 0x000000000f007210 */ /* 0x000fc80007ffe0ff */
[----:B------:R-:W-:Y:S01]  /*0140*/  ISETP.GE.AND P0, PT, R0, UR5, PT ;  /* 0x0000000500007c0c */ /* 0x000fe2000bf06270 */
[----:B--2---:R-:W-:-:S05]  /*0150*/  FMUL R17, R2, R5 ;  /* 0x0000000502117220 */ /* 0x004fca0000400000 */
[----:B------:R1:W-:Y:S07]  /*0160*/  STG.E desc[UR6][R6.64], R17 ;  /* 0x0000001106007986 */ /* 0x0003ee000c101906 */
[----:B------:R-:W-:Y:S05]  /*0170*/  @!P0 BRA `(.L_x_0) ;  /* 0xfffffffc00d88947 */ /* 0x000fea000383ffff */
[----:B------:R-:W-:Y:S05]  /*0180*/  EXIT ;  /* 0x000000000000794d */ /* 0x000fea0003800000 */
.L_x_1:
[----:B------:R-:W-:-:S00]  /*0190*/  BRA `(.L_x_1) ;  /* 0xfffffffc00fc7947 */ /* 0x000fc0000383ffff */
[----:B------:R-:W-:-:S00]  /*01a0*/  NOP ;  /* 0x0000000000007918 */ /* 0x000fc00000000000 */
        /* <DEDUP_REMOVED lines=13> */
.L_x_6:


//--------------------- .text.sub                 --------------------------
	.section	.text.sub,"ax",@progbits
	.align	128
        .global         sub
        .type           sub,@function
        .size           sub,(.L_x_7 - sub)
        .other          sub,@"STO_CUDA_ENTRY STV_DEFAULT"
sub:
.text.sub:
        /* <DEDUP_REMOVED lines=14> */
.L_x_2:
[----:B---3--:R-:W-:-:S04]  /*00e0*/  IMAD.WIDE R2, R0, 0x4, R8 ;  /* 0x0000000400027825 */ /* 0x008fc800078e0208 */
[C---:B----4-:R-:W-:Y:S02]  /*00f0*/  IMAD.WIDE R4, R0.reuse, 0x4, R10 ;  /* 0x0000000400047825 */ /* 0x050fe400078e020a */
[----:B--2---:R-:W2:Y:S04]  /*0100*/  LDG.E R2, desc[UR6][R2.64] ;  /* 0x0000000602027981 */ /* 0x004ea8000c1e1900 */
[----:B------:R-:W2:Y:S01]  /*0110*/  LDG.E R5, desc[UR6][R4.64] ;  /* 0x0000000604057981 */ /* 0x000ea2000c1e1900 */
[----:B01----:R-:W-:Y:S01]  /*0120*/  IMAD.WIDE R6, R0, 0x4, R12 ;  /* 0x0000000400067825 */ /* 0x003fe200078e020c */
[----:B------:R-:W-:-:S04]  /*0130*/  IADD3 R0, PT, PT, R15, R0, RZ ;  /* 0x000000000f007210 */ /* 0x000fc80007ffe0ff */
[----:B------:R-:W-:Y:S01]  /*0140*/  ISETP.GE.AND P0, PT, R0, UR5, PT ;  /* 0x0000000500007c0c */ /* 0x000fe2000bf06270 */
[----:B--2---:R-:W-:-:S05]  /*0150*/  FADD R17, R2, -R5 ;  /* 0x8000000502117221 */ /* 0x004fca0000000000 */
[----:B------:R1:W-:Y:S07]  /*0160*/  STG.E desc[UR6][R6.64], R17 ;  /* 0x0000001106007986 */ /* 0x0003ee000c101906 */
[----:B------:R-:W-:Y:S05]  /*0170*/  @!P0 BRA `(.L_x_2) ;  /* 0xfffffffc00d88947 */ /* 0x000fea000383ffff */
[----:B------:R-:W-:Y:S05]  /*0180*/  EXIT ;  /* 0x000000000000794d */ /* 0x000fea0003800000 */
.L_x_3:
        /* <DEDUP_REMOVED lines=15> */
.L_x_7:


//--------------------- .text.add                 --------------------------
	.section	.text.add,"ax",@progbits
	.align	128
        .global         add
        .type           add,@function
        .size           add,(.L_x_8 - add)
        .other          add,@"STO_CUDA_ENTRY STV_DEFAULT"
add:
.text.add:
[----:B------:R-:W-:Y:S01]  /*0000*/  LDC R1, c[0x0][0x37c] ;  /* 0x0000df00ff017b82 */ /* 0x000fe20000000800 */
[----:B------:R-:W0:Y:S02]  /*0010*/  LDCU.64 UR6, c[0x0][0x398] ;  /* 0x00007300ff0677ac */ /* 0x000e240008000a00 */
[----:B0-----:R-:W-:-:S06]  /*0020*/  UIMAD UR5, UR7, UR6, URZ ;  /* 0x00000006070572a4 */ /* 0x001fcc000f8e02ff */
[----:B------:R-:W-:-:S13]  /*0030*/  ISETP.NE.AND P0, PT, RZ, UR5, PT ;  /* 0x00000005ff007c0c */ /* 0x000fda000bf05270 */
[----:B------:R-:W-:Y:S05]  /*0040*/  @!P0 EXIT ;  /* 0x000000000000894d */ /* 0x000fea0003800000 */
[----:B------:R-:W0:Y:S01]  /*0050*/  S2R R0, SR_CTAID.X ;  /* 0x0000000000007919 */ /* 0x000e220000002500 */
[----:B------:R-:W1:Y:S01]  /*0060*/  LDC.64 R12, c[0x0][0x390] ;  /* 0x0000e400ff0c7b82 */ /* 0x000e620000000a00 */
[----:B------:R-:W0:Y:S01]  /*0070*/  LDCU UR4, c[0x0][0x360] ;  /* 0x00006c00ff0477ac */ /* 0x000e220008000800 */
[----:B------:R-:W0:Y:S01]  /*0080*/  S2R R3, SR_TID.X ;  /* 0x0000000000037919 */ /* 0x000e220000002100 */
[----:B------:R-:W2:Y:S05]  /*0090*/  LDCU.64 UR8, c[0x0][0x358] ;  /* 0x00006b00ff0877ac */ /* 0x000eaa0008000a00 */
[----:B------:R-:W3:Y:S08]  /*00a0*/  LDC.64 R8, c[0x0][0x380] ;  /* 0x0000e000ff087b82 */ /* 0x000ef00000000a00 */
[----:B------:R-:W4:Y:S01]  /*00b0*/  LDC.64 R10, c[0x0][0x388] ;  /* 0x0000e200ff0a7b82 */ /* 0x000f220000000a00 */
[----:B0-----:R-:W-:Y:S01]  /*00c0*/  IMAD R0, R0, UR4, R3 ;  /* 0x0000000400007c24 */ /* 0x001fe2000f8e0203 */
[----:B--2---:R-:W-:-:S06]  /*00d0*/  UMOV UR4, URZ ;  /* 0x000000ff00047c82 */ /* 0x004fcc0008000000 */
.L_x_4:
[----:B0-----:R-:W-:-:S05]  /*00e0*/  IADD3 R7, PT, PT, R0, UR4, RZ ;  /* 0x0000000400077c10 */ /* 0x001fca000fffe0ff */
[----:B---3--:R-:W-:-:S04]  /*00f0*/  IMAD.WIDE.U32 R2, R7, 0x4, R8 ;  /* 0x0000000407027825 */ /* 0x008fc800078e0008 */
[C---:B----4-:R-:W-:Y:S02]  /*0100*/  IMAD.WIDE.U32 R4, R7.reuse, 0x4, R10 ;  /* 0x0000000407047825 */ /* 0x050fe400078e000a */
[----:B------:R-:W2:Y:S04]  /*0110*/  LDG.E R2, desc[UR8][R2.64] ;  /* 0x0000000802027981 */ /* 0x000ea8000c1e1900 */
[----:B------:R-:W2:Y:S01]  /*0120*/  LDG.E R5, desc[UR8][R4.64] ;  /* 0x0000000804057981 */ /* 0x000ea2000c1e1900 */
[----:B-1----:R-:W-:Y:S01]  /*0130*/  IMAD.WIDE.U32 R6, R7, 0x4, R12 ;  /* 0x0000000407067825 */ /* 0x002fe200078e000c */
[----:B------:R-:W-:-:S04]  /*0140*/  ULEA UR4, UR7, UR4, 0x1 ;  /* 0x0000000407047291 */ /* 0x000fc8000f8e08ff */
[----:B------:R-:W-:Y:S01]  /*0150*/  UISETP.GE.U32.AND UP0, UPT, UR4, UR5, UPT ;  /* 0x000000050400728c */ /* 0x000fe2000bf06070 */
[----:B--2---:R-:W-:-:S05]  /*0160*/  FADD R15, R2, R5 ;  /* 0x00000005020f7221 */ /* 0x004fca0000000000 */
[----:B------:R0:W-:Y:S03]  /*0170*/  STG.E desc[UR8][R6.64], R15 ;  /* 0x0000000f06007986 */ /* 0x0001e6000c101908 */
[----:B------:R-:W-:Y:S05]  /*0180*/  BRA.U !UP0, `(.L_x_4) ;  /* 0xfffffffd08d47547 */ /* 0x000fea000b83ffff */
[----:B------:R-:W-:Y:S05]  /*0190*/  EXIT ;  /* 0x000000000000794d */ /* 0x000fea0003800000 */
.L_x_5:
        /* <DEDUP_REMOVED lines=14> */
.L_x_8:


//--------------------- .nv.shared.reserved.0     --------------------------
	.section	.nv.shared.reserved.0,"aw",@nobits
	.weak		__nv_reservedSMEM_offset_0_alias
	.size		__nv_reservedSMEM_offset_0_alias, 0, 64
	.other		__nv_reservedSMEM_offset_0_alias,@"STO_CUDA_RESERVED_SHARED STV_DEFAULT"
__nv_reservedSMEM_offset_0_alias:
	.zero		0
	.zero		64


//--------------------- .nv.constant0.mul         --------------------------
	.section	.nv.constant0.mul,"a",@progbits
	.sectionflags	@""
	.align	4
.nv.constant0.mul:
	.zero		924


//--------------------- .nv.constant0.sub         --------------------------
	.section	.nv.constant0.sub,"a",@progbits
	.sectionflags	@""
	.align	4
.nv.constant0.sub:
	.zero		924


//--------------------- .nv.constant0.add         --------------------------
	.section	.nv.constant0.add,"a",@progbits
	.sectionflags	@""
	.align	4
.nv.constant0.add:
	.zero		928


//--------------------- SYMBOLS --------------------------

	.type		.nv.reservedSmem.offset0,@object
	.size		.nv.reservedSmem.offset0,0x4
